//
// Generated by NVIDIA NVVM Compiler
//
// Compiler Build ID: CL-36424714
// Cuda compilation tools, release 13.0, V13.0.88
// Based on NVVM 20.0.0
//

.version 9.0
.target sm_100
.address_size 64

	// .globl	_Z9cg_globalPfPiS_S_i
// _ZZ9cg_globalPfPiS_S_iE1r has been demoted
// _ZZ9cg_globalPfPiS_S_iE9r_squared has been demoted
// _ZZ9cg_globalPfPiS_S_iE5p_sum has been demoted
// _ZZ8cg_localPfPiS_S_iE1r has been demoted
// _ZZ8cg_localPfPiS_S_iE9r_squared has been demoted
// _ZZ8cg_localPfPiS_S_iE5p_sum has been demoted

.visible .entry _Z9cg_globalPfPiS_S_i(
	.param .u64 .ptr .align 1 _Z9cg_globalPfPiS_S_i_param_0,
	.param .u64 .ptr .align 1 _Z9cg_globalPfPiS_S_i_param_1,
	.param .u64 .ptr .align 1 _Z9cg_globalPfPiS_S_i_param_2,
	.param .u64 .ptr .align 1 _Z9cg_globalPfPiS_S_i_param_3,
	.param .u32 _Z9cg_globalPfPiS_S_i_param_4
)
{
	.reg .pred 	%p<5>;
	.reg .b32 	%r<32>;
	.reg .b32 	%f<39>;
	.reg .b64 	%rd<22>;
	// demoted variable
	.shared .align 4 .b8 _ZZ9cg_globalPfPiS_S_iE1r[4000];
	// demoted variable
	.shared .align 4 .b8 _ZZ9cg_globalPfPiS_S_iE9r_squared[4000];
	// demoted variable
	.shared .align 4 .b8 _ZZ9cg_globalPfPiS_S_iE5p_sum[4000];
	ld.param.u64 	%rd2, [_Z9cg_globalPfPiS_S_i_param_0];
	ld.param.u64 	%rd3, [_Z9cg_globalPfPiS_S_i_param_1];
	ld.param.u64 	%rd4, [_Z9cg_globalPfPiS_S_i_param_2];
	ld.param.u64 	%rd5, [_Z9cg_globalPfPiS_S_i_param_3];
	ld.param.u32 	%r9, [_Z9cg_globalPfPiS_S_i_param_4];
	cvta.to.global.u64 	%rd1, %rd5;
	mov.u32 	%r1, %tid.x;
	setp.ge.s32 	%p1, %r1, %r9;
	@%p1 bra 	$L__BB0_8;
	cvta.to.global.u64 	%rd6, %rd4;
	cvta.to.global.u64 	%rd7, %rd2;
	cvta.to.global.u64 	%rd8, %rd3;
	mul.lo.s32 	%r10, %r1, 3;
	mul.wide.u32 	%rd9, %r10, 4;
	add.s64 	%rd10, %rd7, %rd9;
	ld.global.f32 	%f4, [%rd10];
	add.s64 	%rd11, %rd8, %rd9;
	ld.global.u32 	%r11, [%rd11];
	mul.wide.s32 	%rd12, %r11, 4;
	add.s64 	%rd13, %rd1, %rd12;
	ld.global.f32 	%f5, [%rd13];
	fma.rn.f32 	%f6, %f4, %f5, 0f00000000;
	ld.global.f32 	%f7, [%rd10+4];
	ld.global.u32 	%r12, [%rd11+4];
	mul.wide.s32 	%rd14, %r12, 4;
	add.s64 	%rd15, %rd1, %rd14;
	ld.global.f32 	%f8, [%rd15];
	fma.rn.f32 	%f9, %f7, %f8, %f6;
	ld.global.f32 	%f10, [%rd10+8];
	ld.global.u32 	%r13, [%rd11+8];
	mul.wide.s32 	%rd16, %r13, 4;
	add.s64 	%rd17, %rd1, %rd16;
	ld.global.f32 	%f11, [%rd17];
	fma.rn.f32 	%f12, %f10, %f11, %f9;
	mul.wide.u32 	%rd18, %r1, 4;
	add.s64 	%rd19, %rd6, %rd18;
	ld.global.f32 	%f13, [%rd19];
	sub.f32 	%f14, %f13, %f12;
	shl.b32 	%r14, %r1, 2;
	mov.u32 	%r15, _ZZ9cg_globalPfPiS_S_iE1r;
	add.s32 	%r2, %r15, %r14;
	st.shared.f32 	[%r2], %f14;
	mov.u32 	%r16, _ZZ9cg_globalPfPiS_S_iE5p_sum;
	add.s32 	%r3, %r16, %r14;
	mov.b32 	%r17, 0;
	st.shared.u32 	[%r3], %r17;
	bar.sync 	0;
	ld.shared.f32 	%f15, [%r3];
	ld.global.f32 	%f16, [%rd10];
	ld.global.u32 	%r18, [%rd11];
	shl.b32 	%r19, %r18, 2;
	add.s32 	%r20, %r15, %r19;
	ld.shared.f32 	%f17, [%r20];
	fma.rn.f32 	%f18, %f16, %f17, %f15;
	ld.global.f32 	%f19, [%rd10+4];
	ld.global.u32 	%r21, [%rd11+4];
	shl.b32 	%r22, %r21, 2;
	add.s32 	%r23, %r15, %r22;
	ld.shared.f32 	%f20, [%r23];
	fma.rn.f32 	%f21, %f19, %f20, %f18;
	ld.global.f32 	%f22, [%rd10+8];
	ld.global.u32 	%r24, [%rd11+8];
	shl.b32 	%r25, %r24, 2;
	add.s32 	%r26, %r15, %r25;
	ld.shared.f32 	%f23, [%r26];
	fma.rn.f32 	%f24, %f22, %f23, %f21;
	ld.shared.f32 	%f38, [%r2];
	mul.f32 	%f25, %f38, %f38;
	mov.u32 	%r27, _ZZ9cg_globalPfPiS_S_iE9r_squared;
	add.s32 	%r4, %r27, %r14;
	st.shared.f32 	[%r4], %f25;
	mul.f32 	%f26, %f38, %f24;
	st.shared.f32 	[%r3], %f26;
	mov.u32 	%r31, %ntid.x;
	setp.lt.u32 	%p2, %r31, 2;
	@%p2 bra 	$L__BB0_7;
	shr.u32 	%r6, %r9, 1;
$L__BB0_3:
	setp.ge.u32 	%p3, %r1, %r6;
	shr.u32 	%r8, %r31, 1;
	@%p3 bra 	$L__BB0_5;
	ld.shared.f32 	%f27, [%r4];
	shl.b32 	%r28, %r8, 2;
	add.s32 	%r29, %r4, %r28;
	ld.shared.f32 	%f28, [%r29];
	add.f32 	%f29, %f27, %f28;
	st.shared.f32 	[%r4], %f29;
	ld.shared.f32 	%f30, [%r3];
	add.s32 	%r30, %r3, %r28;
	ld.shared.f32 	%f31, [%r30];
	add.f32 	%f32, %f30, %f31;
	st.shared.f32 	[%r3], %f32;
$L__BB0_5:
	bar.sync 	0;
	setp.gt.u32 	%p4, %r31, 3;
	mov.u32 	%r31, %r8;
	@%p4 bra 	$L__BB0_3;
	ld.shared.f32 	%f38, [%r2];
$L__BB0_7:
	ld.shared.f32 	%f33, [_ZZ9cg_globalPfPiS_S_iE9r_squared];
	ld.shared.f32 	%f34, [_ZZ9cg_globalPfPiS_S_iE5p_sum];
	div.rn.f32 	%f35, %f33, %f34;
	add.s64 	%rd21, %rd1, %rd18;
	ld.global.f32 	%f36, [%rd21];
	fma.rn.f32 	%f37, %f35, %f38, %f36;
	st.global.f32 	[%rd21], %f37;
$L__BB0_8:
	ret;

}
	// .globl	_Z8cg_localPfPiS_S_i
.visible .entry _Z8cg_localPfPiS_S_i(
	.param .u64 .ptr .align 1 _Z8cg_localPfPiS_S_i_param_0,
	.param .u64 .ptr .align 1 _Z8cg_localPfPiS_S_i_param_1,
	.param .u64 .ptr .align 1 _Z8cg_localPfPiS_S_i_param_2,
	.param .u64 .ptr .align 1 _Z8cg_localPfPiS_S_i_param_3,
	.param .u32 _Z8cg_localPfPiS_S_i_param_4
)
{
	.reg .pred 	%p<5>;
	.reg .b32 	%r<29>;
	.reg .b32 	%f<32>;
	.reg .b64 	%rd<22>;
	// demoted variable
	.shared .align 4 .b8 _ZZ8cg_localPfPiS_S_iE1r[400];
	// demoted variable
	.shared .align 4 .b8 _ZZ8cg_localPfPiS_S_iE9r_squared[400];
	// demoted variable
	.shared .align 4 .b8 _ZZ8cg_localPfPiS_S_iE5p_sum[400];
	ld.param.u64 	%rd5, [_Z8cg_localPfPiS_S_i_param_0];
	ld.param.u64 	%rd6, [_Z8cg_localPfPiS_S_i_param_1];
	ld.param.u64 	%rd4, [_Z8cg_localPfPiS_S_i_param_2];
	ld.param.u64 	%rd7, [_Z8cg_localPfPiS_S_i_param_3];
	ld.param.u32 	%r10, [_Z8cg_localPfPiS_S_i_param_4];
	cvta.to.global.u64 	%rd1, %rd7;
	cvta.to.global.u64 	%rd2, %rd6;
	cvta.to.global.u64 	%rd3, %rd5;
	mov.u32 	%r1, %tid.x;
	setp.ge.s32 	%p1, %r1, %r10;
	@%p1 bra 	$L__BB1_7;
	mul.lo.s32 	%r11, %r1, 3;
	mul.wide.u32 	%rd8, %r11, 4;
	add.s64 	%rd9, %rd3, %rd8;
	add.s64 	%rd10, %rd2, %rd8;
	ld.global.u32 	%r12, [%rd10+8];
	ld.global.u32 	%r13, [%rd10+4];
	ld.global.u32 	%r14, [%rd10];
	ld.global.f32 	%f2, [%rd9+8];
	ld.global.f32 	%f3, [%rd9+4];
	ld.global.f32 	%f4, [%rd9];
	cvta.to.global.u64 	%rd11, %rd4;
	mul.wide.s32 	%rd12, %r14, 4;
	add.s64 	%rd13, %rd1, %rd12;
	ld.global.f32 	%f5, [%rd13];
	fma.rn.f32 	%f6, %f4, %f5, 0f00000000;
	mul.wide.s32 	%rd14, %r13, 4;
	add.s64 	%rd15, %rd1, %rd14;
	ld.global.f32 	%f7, [%rd15];
	fma.rn.f32 	%f8, %f3, %f7, %f6;
	mul.wide.s32 	%rd16, %r12, 4;
	add.s64 	%rd17, %rd1, %rd16;
	ld.global.f32 	%f9, [%rd17];
	fma.rn.f32 	%f10, %f2, %f9, %f8;
	mul.wide.u32 	%rd18, %r1, 4;
	add.s64 	%rd19, %rd11, %rd18;
	ld.global.f32 	%f11, [%rd19];
	sub.f32 	%f1, %f11, %f10;
	shl.b32 	%r15, %r1, 2;
	mov.u32 	%r16, _ZZ8cg_localPfPiS_S_iE1r;
	add.s32 	%r17, %r16, %r15;
	st.shared.f32 	[%r17], %f1;
	mov.u32 	%r18, _ZZ8cg_localPfPiS_S_iE5p_sum;
	add.s32 	%r2, %r18, %r15;
	mov.b32 	%r19, 0;
	st.shared.u32 	[%r2], %r19;
	bar.sync 	0;
	ld.shared.f32 	%f12, [%r2];
	shl.b32 	%r20, %r14, 2;
	add.s32 	%r21, %r16, %r20;
	ld.shared.f32 	%f13, [%r21];
	fma.rn.f32 	%f14, %f4, %f13, %f12;
	shl.b32 	%r22, %r13, 2;
	add.s32 	%r23, %r16, %r22;
	ld.shared.f32 	%f15, [%r23];
	fma.rn.f32 	%f16, %f3, %f15, %f14;
	shl.b32 	%r24, %r12, 2;
	add.s32 	%r25, %r16, %r24;
	ld.shared.f32 	%f17, [%r25];
	fma.rn.f32 	%f18, %f2, %f17, %f16;
	mul.f32 	%f19, %f1, %f1;
	mov.u32 	%r26, _ZZ8cg_localPfPiS_S_iE9r_squared;
	add.s32 	%r3, %r26, %r15;
	st.shared.f32 	[%r3], %f19;
	mul.f32 	%f20, %f1, %f18;
	st.shared.f32 	[%r2], %f20;
	mov.u32 	%r28, %ntid.x;
	setp.lt.u32 	%p2, %r28, 2;
	@%p2 bra 	$L__BB1_6;
	shr.u32 	%r5, %r10, 1;
	add.s32 	%r6, %r3, %r15;
	add.s32 	%r7, %r2, %r15;
$L__BB1_3:
	setp.ge.u32 	%p3, %r1, %r5;
	@%p3 bra 	$L__BB1_5;
	ld.shared.f32 	%f21, [%r6];
	ld.shared.f32 	%f22, [%r6+4];
	add.f32 	%f23, %f21, %f22;
	st.shared.f32 	[%r3], %f23;
	ld.shared.f32 	%f24, [%r7];
	ld.shared.f32 	%f25, [%r7+4];
	add.f32 	%f26, %f24, %f25;
	st.shared.f32 	[%r2], %f26;
$L__BB1_5:
	bar.sync 	0;
	setp.gt.u32 	%p4, %r28, 3;
	shr.u32 	%r28, %r28, 1;
	@%p4 bra 	$L__BB1_3;
$L__BB1_6:
	ld.shared.f32 	%f27, [_ZZ8cg_localPfPiS_S_iE9r_squared];
	ld.shared.f32 	%f28, [_ZZ8cg_localPfPiS_S_iE5p_sum];
	div.rn.f32 	%f29, %f27, %f28;
	add.s64 	%rd21, %rd1, %rd18;
	ld.global.f32 	%f30, [%rd21];
	fma.rn.f32 	%f31, %f1, %f29, %f30;
	st.global.f32 	[%rd21], %f31;
$L__BB1_7:
	ret;

}


// ===== COMPILED SASS (sm_100) =====

	.target	sm_100

	.elftype	@"ET_EXEC"


//--------------------- .note.nv.tkinfo           --------------------------
	.section	.note.nv.tkinfo,"",@"SHT_NOTE"
	.sectionflags	@"SHF_NOTE_NV_TKINFO"
	.tkinfo
        /*0018*/ 	.word	0x00000002
        /*0030*/ 	.string	""
        /*0030*/ 	.string	"ptxas"
        /*0030*/ 	.string	"Cuda compilation tools, release 13.0, V13.0.88"
        /*0030*/ 	.string	"Build cuda_13.0.r13.0/compiler.36424714_0"
        /*0030*/ 	.string	"-arch sm_100 -m 64 "



//--------------------- .note.nv.cuinfo           --------------------------
	.section	.note.nv.cuinfo,"",@"SHT_NOTE"
	.sectionflags	@"SHF_NOTE_NV_CUINFO"
        /*0018*/ 	.short	0x0002
        /*001a*/ 	.short	0x0064
        /*001c*/ 	.short	0x0082
	.zero		2


//--------------------- .nv.info                  --------------------------
	.section	.nv.info,"",@"SHT_CUDA_INFO"
	.align	4


	//----- nvinfo : EIATTR_REGCOUNT
	.align		4
        /*0000*/ 	.byte	0x04, 0x2f
        /*0002*/ 	.short	(.L_1 - .L_0)
	.align		4
.L_0:
        /*0004*/ 	.word	index@(_Z9cg_globalPfPiS_S_i)
        /*0008*/ 	.word	0x00000014


	//----- nvinfo : EIATTR_FRAME_SIZE
	.align		4
.L_1:
        /*000c*/ 	.byte	0x04, 0x11
        /*000e*/ 	.short	(.L_3 - .L_2)
	.align		4
.L_2:
        /*0010*/ 	.word	index@($__internal_1_$__cuda_sm3x_div_rn_noftz_f32_slowpath)
        /*0014*/ 	.word	0x00000000


	//----- nvinfo : EIATTR_FRAME_SIZE
	.align		4
.L_3:
        /*0018*/ 	.byte	0x04, 0x11
        /*001a*/ 	.short	(.L_5 - .L_4)
	.align		4
.L_4:
        /*001c*/ 	.word	index@(_Z9cg_globalPfPiS_S_i)
        /*0020*/ 	.word	0x00000000


	//----- nvinfo : EIATTR_REGCOUNT
	.align		4
.L_5:
        /*0024*/ 	.byte	0x04, 0x2f
        /*0026*/ 	.short	(.L_7 - .L_6)
	.align		4
.L_6:
        /*0028*/ 	.word	index@(_Z8cg_localPfPiS_S_i)
        /*002c*/ 	.word	0x00000016


	//----- nvinfo : EIATTR_FRAME_SIZE
	.align		4
.L_7:
        /*0030*/ 	.byte	0x04, 0x11
        /*0032*/ 	.short	(.L_9 - .L_8)
	.align		4
.L_8:
        /*0034*/ 	.word	index@($__internal_0_$__cuda_sm3x_div_rn_noftz_f32_slowpath)
        /*0038*/ 	.word	0x00000000


	//----- nvinfo : EIATTR_FRAME_SIZE
	.align		4
.L_9:
        /*003c*/ 	.byte	0x04, 0x11
        /*003e*/ 	.short	(.L_11 - .L_10)
	.align		4
.L_10:
        /*0040*/ 	.word	index@(_Z8cg_localPfPiS_S_i)
        /*0044*/ 	.word	0x00000000


	//----- nvinfo : EIATTR_MIN_STACK_SIZE
	.align		4
.L_11:
        /*0048*/ 	.byte	0x04, 0x12
        /*004a*/ 	.short	(.L_13 - .L_12)
	.align		4
.L_12:
        /*004c*/ 	.word	index@(_Z8cg_localPfPiS_S_i)
        /*0050*/ 	.word	0x00000000


	//----- nvinfo : EIATTR_MIN_STACK_SIZE
	.align		4
.L_13:
        /*0054*/ 	.byte	0x04, 0x12
        /*0056*/ 	.short	(.L_15 - .L_14)
	.align		4
.L_14:
        /*0058*/ 	.word	index@(_Z9cg_globalPfPiS_S_i)
        /*005c*/ 	.word	0x00000000
.L_15:


//--------------------- .nv.compat                --------------------------
	.section	.nv.compat,"",@"SHT_CUDA_COMPAT_INFO"
	.align	4
        /*0000*/ 	.byte	0x02, 0x09, 0x00, 0x00, 0x02, 0x02, 0x01, 0x00, 0x02, 0x05, 0x05, 0x00, 0x03, 0x07, 0x01, 0x01
        /*0010*/ 	.byte	0x02, 0x03, 0x00, 0x00, 0x02, 0x06, 0x01, 0x00, 0x04, 0x0b, 0x08, 0x00, 0x01, 0x00, 0x00, 0x00
        /*0020*/ 	.byte	0x00, 0x00, 0x00, 0x00


//--------------------- .nv.info._Z8cg_localPfPiS_S_i --------------------------
	.section	.nv.info._Z8cg_localPfPiS_S_i,"",@"SHT_CUDA_INFO"
	.sectionflags	@""
	.align	4


	//----- nvinfo : EIATTR_CUDA_API_VERSION
	.align		4
        /*0000*/ 	.byte	0x04, 0x37
        /*0002*/ 	.short	(.L_17 - .L_16)
.L_16:
        /*0004*/ 	.word	0x00000082


	//----- nvinfo : EIATTR_KPARAM_INFO
	.align		4
.L_17:
        /*0008*/ 	.byte	0x04, 0x17
        /*000a*/ 	.short	(.L_19 - .L_18)
.L_18:
        /*000c*/ 	.word	0x00000000
        /*0010*/ 	.short	0x0004
        /*0012*/ 	.short	0x0020
        /*0014*/ 	.byte	0x00, 0xf0, 0x11, 0x00


	//----- nvinfo : EIATTR_KPARAM_INFO
	.align		4
.L_19:
        /*0018*/ 	.byte	0x04, 0x17
        /*001a*/ 	.short	(.L_21 - .L_20)
.L_20:
        /*001c*/ 	.word	0x00000000
        /*0020*/ 	.short	0x0003
        /*0022*/ 	.short	0x0018
        /*0024*/ 	.byte	0x00, 0xf5, 0x21, 0x00


	//----- nvinfo : EIATTR_KPARAM_INFO
	.align		4
.L_21:
        /*0028*/ 	.byte	0x04, 0x17
        /*002a*/ 	.short	(.L_23 - .L_22)
.L_22:
        /*002c*/ 	.word	0x00000000
        /*0030*/ 	.short	0x0002
        /*0032*/ 	.short	0x0010
        /*0034*/ 	.byte	0x00, 0xf5, 0x21, 0x00


	//----- nvinfo : EIATTR_KPARAM_INFO
	.align		4
.L_23:
        /*0038*/ 	.byte	0x04, 0x17
        /*003a*/ 	.short	(.L_25 - .L_24)
.L_24:
        /*003c*/ 	.word	0x00000000
        /*0040*/ 	.short	0x0001
        /*0042*/ 	.short	0x0008
        /*0044*/ 	.byte	0x00, 0xf5, 0x21, 0x00


	//----- nvinfo : EIATTR_KPARAM_INFO
	.align		4
.L_25:
        /*0048*/ 	.byte	0x04, 0x17
        /*004a*/ 	.short	(.L_27 - .L_26)
.L_26:
        /*004c*/ 	.word	0x00000000
        /*0050*/ 	.short	0x0000
        /*0052*/ 	.short	0x0000
        /*0054*/ 	.byte	0x00, 0xf5, 0x21, 0x00


	//----- nvinfo : EIATTR_SPARSE_MMA_MASK
	.align		4
.L_27:
        /*0058*/ 	.byte	0x03, 0x50
        /*005a*/ 	.short	0x0000


	//----- nvinfo : EIATTR_MAXREG_COUNT
	.align		4
        /*005c*/ 	.byte	0x03, 0x1b
        /*005e*/ 	.short	0x00ff


	//----- nvinfo : EIATTR_NUM_BARRIERS
	.align		4
        /*0060*/ 	.byte	0x02, 0x4c
        /*0062*/ 	.byte	0x01
	.zero		1


	//----- nvinfo : EIATTR_MERCURY_ISA_VERSION
	.align		4
        /*0064*/ 	.byte	0x03, 0x5f
        /*0066*/ 	.short	0x0101


	//----- nvinfo : EIATTR_VRC_CTA_INIT_COUNT
	.align		4
        /*0068*/ 	.byte	0x02, 0x4a
	.zero		1
	.zero		1


	//----- nvinfo : EIATTR_EXIT_INSTR_OFFSETS
	.align		4
        /*006c*/ 	.byte	0x04, 0x1c
        /*006e*/ 	.short	(.L_29 - .L_28)


	//   ....[0]....
.L_28:
        /*0070*/ 	.word	0x00000040


	//   ....[1]....
        /*0074*/ 	.word	0x00000630


	//----- nvinfo : EIATTR_CRS_STACK_SIZE
	.align		4
.L_29:
        /*0078*/ 	.byte	0x04, 0x1e
        /*007a*/ 	.short	(.L_31 - .L_30)
.L_30:
        /*007c*/ 	.word	0x00000000


	//----- nvinfo : EIATTR_CBANK_PARAM_SIZE
	.align		4
.L_31:
        /*0080*/ 	.byte	0x03, 0x19
        /*0082*/ 	.short	0x0024


	//----- nvinfo : EIATTR_PARAM_CBANK
	.align		4
        /*0084*/ 	.byte	0x04, 0x0a
        /*0086*/ 	.short	(.L_33 - .L_32)
	.align		4
.L_32:
        /*0088*/ 	.word	index@(.nv.constant0._Z8cg_localPfPiS_S_i)
        /*008c*/ 	.short	0x0380
        /*008e*/ 	.short	0x0024


	//----- nvinfo : EIATTR_SW_WAR
	.align		4
.L_33:
        /*0090*/ 	.byte	0x04, 0x36
        /*0092*/ 	.short	(.L_35 - .L_34)
.L_34:
        /*0094*/ 	.word	0x00000008
.L_35:


//--------------------- .nv.info._Z9cg_globalPfPiS_S_i --------------------------
	.section	.nv.info._Z9cg_globalPfPiS_S_i,"",@"SHT_CUDA_INFO"
	.sectionflags	@""
	.align	4


	//----- nvinfo : EIATTR_CUDA_API_VERSION
	.align		4
        /*0000*/ 	.byte	0x04, 0x37
        /*0002*/ 	.short	(.L_37 - .L_36)
.L_36:
        /*0004*/ 	.word	0x00000082


	//----- nvinfo : EIATTR_KPARAM_INFO
	.align		4
.L_37:
        /*0008*/ 	.byte	0x04, 0x17
        /*000a*/ 	.short	(.L_39 - .L_38)
.L_38:
        /*000c*/ 	.word	0x00000000
        /*0010*/ 	.short	0x0004
        /*0012*/ 	.short	0x0020
        /*0014*/ 	.byte	0x00, 0xf0, 0x11, 0x00


	//----- nvinfo : EIATTR_KPARAM_INFO
	.align		4
.L_39:
        /*0018*/ 	.byte	0x04, 0x17
        /*001a*/ 	.short	(.L_41 - .L_40)
.L_40:
        /*001c*/ 	.word	0x00000000
        /*0020*/ 	.short	0x0003
        /*0022*/ 	.short	0x0018
        /*0024*/ 	.byte	0x00, 0xf5, 0x21, 0x00


	//----- nvinfo : EIATTR_KPARAM_INFO
	.align		4
.L_41:
        /*0028*/ 	.byte	0x04, 0x17
        /*002a*/ 	.short	(.L_43 - .L_42)
.L_42:
        /*002c*/ 	.word	0x00000000
        /*0030*/ 	.short	0x0002
        /*0032*/ 	.short	0x0010
        /*0034*/ 	.byte	0x00, 0xf5, 0x21, 0x00


	//----- nvinfo : EIATTR_KPARAM_INFO
	.align		4
.L_43:
        /*0038*/ 	.byte	0x04, 0x17
        /*003a*/ 	.short	(.L_45 - .L_44)
.L_44:
        /*003c*/ 	.word	0x00000000
        /*0040*/ 	.short	0x0001
        /*0042*/ 	.short	0x0008
        /*0044*/ 	.byte	0x00, 0xf5, 0x21, 0x00


	//----- nvinfo : EIATTR_KPARAM_INFO
	.align		4
.L_45:
        /*0048*/ 	.byte	0x04, 0x17
        /*004a*/ 	.short	(.L_47 - .L_46)
.L_46:
        /*004c*/ 	.word	0x00000000
        /*0050*/ 	.short	0x0000
        /*0052*/ 	.short	0x0000
        /*0054*/ 	.byte	0x00, 0xf5, 0x21, 0x00


	//----- nvinfo : EIATTR_SPARSE_MMA_MASK
	.align		4
.L_47:
        /*0058*/ 	.byte	0x03, 0x50
        /*005a*/ 	.short	0x0000


	//----- nvinfo : EIATTR_MAXREG_COUNT
	.align		4
        /*005c*/ 	.byte	0x03, 0x1b
        /*005e*/ 	.short	0x00ff


	//----- nvinfo : EIATTR_NUM_BARRIERS
	.align		4
        /*0060*/ 	.byte	0x02, 0x4c
        /*0062*/ 	.byte	0x01
	.zero		1


	//----- nvinfo : EIATTR_MERCURY_ISA_VERSION
	.align		4
        /*0064*/ 	.byte	0x03, 0x5f
        /*0066*/ 	.short	0x0101


	//----- nvinfo : EIATTR_VRC_CTA_INIT_COUNT
	.align		4
        /*0068*/ 	.byte	0x02, 0x4a
	.zero		1
	.zero		1


	//----- nvinfo : EIATTR_EXIT_INSTR_OFFSETS
	.align		4
        /*006c*/ 	.byte	0x04, 0x1c
        /*006e*/ 	.short	(.L_49 - .L_48)


	//   ....[0]....
.L_48:
        /*0070*/ 	.word	0x00000040


	//   ....[1]....
        /*0074*/ 	.word	0x000006f0


	//----- nvinfo : EIATTR_CRS_STACK_SIZE
	.align		4
.L_49:
        /*0078*/ 	.byte	0x04, 0x1e
        /*007a*/ 	.short	(.L_51 - .L_50)
.L_50:
        /*007c*/ 	.word	0x00000000


	//----- nvinfo : EIATTR_CBANK_PARAM_SIZE
	.align		4
.L_51:
        /*0080*/ 	.byte	0x03, 0x19
        /*0082*/ 	.short	0x0024


	//----- nvinfo : EIATTR_PARAM_CBANK
	.align		4
        /*0084*/ 	.byte	0x04, 0x0a
        /*0086*/ 	.short	(.L_53 - .L_52)
	.align		4
.L_52:
        /*0088*/ 	.word	index@(.nv.constant0._Z9cg_globalPfPiS_S_i)
        /*008c*/ 	.short	0x0380
        /*008e*/ 	.short	0x0024


	//----- nvinfo : EIATTR_SW_WAR
	.align		4
.L_53:
        /*0090*/ 	.byte	0x04, 0x36
        /*0092*/ 	.short	(.L_55 - .L_54)
.L_54:
        /*0094*/ 	.word	0x00000008
.L_55:


//--------------------- .nv.callgraph             --------------------------
	.section	.nv.callgraph,"",@"SHT_CUDA_CALLGRAPH"
	.align	4
	.sectionentsize	8
	.align		4
        /*0000*/ 	.word	0x00000000
	.align		4
        /*0004*/ 	.word	0xffffffff
	.align		4
        /*0008*/ 	.word	0x00000000
	.align		4
        /*000c*/ 	.word	0xfffffffe
	.align		4
        /*0010*/ 	.word	0x00000000
	.align		4
        /*0014*/ 	.word	0xfffffffd
	.align		4
        /*0018*/ 	.word	0x00000000
	.align		4
        /*001c*/ 	.word	0xfffffffc


//--------------------- .text._Z8cg_localPfPiS_S_i --------------------------
	.section	.text._Z8cg_localPfPiS_S_i,"ax",@progbits
	.align	128
        .global         _Z8cg_localPfPiS_S_i
        .type           _Z8cg_localPfPiS_S_i,@function
        .size           _Z8cg_localPfPiS_S_i,(.L_x_26 - _Z8cg_localPfPiS_S_i)
        .other          _Z8cg_localPfPiS_S_i,@"STO_CUDA_ENTRY STV_DEFAULT"
_Z8cg_localPfPiS_S_i:
.text._Z8cg_localPfPiS_S_i:
[----:B------:R-:W-:Y:S01]  /*0000*/  LDC R1, c[0x0][0x37c] ;  /* 0x0000df00ff017b82 */ /* 0x000fe20000000800 */
[----:B------:R-:W0:Y:S01]  /*0010*/  S2R R2, SR_TID.X ;  /* 0x0000000000027919 */ /* 0x000e220000002100 */
[----:B------:R-:W0:Y:S02]  /*0020*/  LDCU UR7, c[0x0][0x3a0] ;  /* 0x00007400ff0777ac */ /* 0x000e240008000800 */
[----:B0-----:R-:W-:-:S13]  /*0030*/  ISETP.GE.AND P0, PT, R2, UR7, PT ;  /* 0x0000000702007c0c */ /* 0x001fda000bf06270 */
[----:B------:R-:W-:Y:S05]  /*0040*/  @P0 EXIT ;  /* 0x000000000000094d */ /* 0x000fea0003800000 */
[----:B------:R-:W0:Y:S01]  /*0050*/  LDC.64 R8, c[0x0][0x388] ;  /* 0x0000e200ff087b82 */ /* 0x000e220000000a00 */
[----:B------:R-:W1:Y:S01]  /*0060*/  LDCU.64 UR10, c[0x0][0x358] ;  /* 0x00006b00ff0a77ac */ /* 0x000e620008000a00 */
[----:B------:R-:W-:-:S06]  /*0070*/  IMAD R15, R2, 0x3, RZ ;  /* 0x00000003020f7824 */ /* 0x000fcc00078e02ff */
[----:B------:R-:W2:Y:S08]  /*0080*/  LDC.64 R16, c[0x0][0x398] ;  /* 0x0000e600ff107b82 */ /* 0x000eb00000000a00 */
[----:B------:R-:W3:Y:S01]  /*0090*/  LDC.64 R10, c[0x0][0x380] ;  /* 0x0000e000ff0a7b82 */ /* 0x000ee20000000a00 */
[----:B0-----:R-:W-:-:S07]  /*00a0*/  IMAD.WIDE.U32 R8, R15, 0x4, R8 ;  /* 0x000000040f087825 */ /* 0x001fce00078e0008 */
[----:B------:R-:W0:Y:S01]  /*00b0*/  LDC.64 R4, c[0x0][0x390] ;  /* 0x0000e400ff047b82 */ /* 0x000e220000000a00 */
[----:B-1----:R-:W2:Y:S04]  /*00c0*/  LDG.E R6, desc[UR10][R8.64] ;  /* 0x0000000a08067981 */ /* 0x002ea8000c1e1900 */
[----:B------:R-:W4:Y:S04]  /*00d0*/  LDG.E R3, desc[UR10][R8.64+0x4] ;  /* 0x0000040a08037981 */ /* 0x000f28000c1e1900 */
[----:B------:R-:W5:Y:S01]  /*00e0*/  LDG.E R7, desc[UR10][R8.64+0x8] ;  /* 0x0000080a08077981 */ /* 0x000f62000c1e1900 */
[----:B---3--:R-:W-:-:S05]  /*00f0*/  IMAD.WIDE.U32 R10, R15, 0x4, R10 ;  /* 0x000000040f0a7825 */ /* 0x008fca00078e000a */
[----:B------:R-:W3:Y:S04]  /*0100*/  LDG.E R0, desc[UR10][R10.64] ;  /* 0x0000000a0a007981 */ /* 0x000ee8000c1e1900 */
[----:B------:R-:W3:Y:S01]  /*0110*/  LDG.E R8, desc[UR10][R10.64+0x4] ;  /* 0x0000040a0a087981 */ /* 0x000ee2000c1e1900 */
[----:B0-----:R-:W-:-:S03]  /*0120*/  IMAD.WIDE.U32 R18, R2, 0x4, R4 ;  /* 0x0000000402127825 */ /* 0x001fc600078e0004 */
[----:B------:R0:W3:Y:S04]  /*0130*/  LDG.E R9, desc[UR10][R10.64+0x8] ;  /* 0x0000080a0a097981 */ /* 0x0000e8000c1e1900 */
[----:B------:R-:W3:Y:S01]  /*0140*/  LDG.E R19, desc[UR10][R18.64] ;  /* 0x0000000a12137981 */ /* 0x000ee2000c1e1900 */
[----:B--2---:R-:W-:-:S04]  /*0150*/  IMAD.WIDE R12, R6, 0x4, R16 ;  /* 0x00000004060c7825 */ /* 0x004fc800078e0210 */
[--C-:B----4-:R-:W-:Y:S02]  /*0160*/  IMAD.WIDE R14, R3, 0x4, R16.reuse ;  /* 0x00000004030e7825 */ /* 0x110fe400078e0210 */
[----:B------:R-:W3:Y:S02]  /*0170*/  LDG.E R13, desc[UR10][R12.64] ;  /* 0x0000000a0c0d7981 */ /* 0x000ee4000c1e1900 */
[----:B-----5:R-:W-:Y:S02]  /*0180*/  IMAD.WIDE R16, R7, 0x4, R16 ;  /* 0x0000000407107825 */ /* 0x020fe400078e0210 */
[----:B------:R-:W2:Y:S04]  /*0190*/  LDG.E R14, desc[UR10][R14.64] ;  /* 0x0000000a0e0e7981 */ /* 0x000ea8000c1e1900 */
[----:B------:R-:W4:Y:S01]  /*01a0*/  LDG.E R16, desc[UR10][R16.64] ;  /* 0x0000000a10107981 */ /* 0x000f22000c1e1900 */
[----:B------:R-:W1:Y:S01]  /*01b0*/  S2UR UR6, SR_CgaCtaId ;  /* 0x00000000000679c3 */ /* 0x000e620000008800 */
[----:B------:R-:W-:-:S02]  /*01c0*/  UMOV UR4, 0x400 ;  /* 0x0000040000047882 */ /* 0x000fc40000000000 */
[----:B------:R-:W-:Y:S02]  /*01d0*/  UIADD3 UR5, UPT, UPT, UR4, 0x320, URZ ;  /* 0x0000032004057890 */ /* 0x000fe4000fffe0ff */
[----:B-1----:R-:W-:Y:S02]  /*01e0*/  ULEA UR8, UR6, UR4, 0x18 ;  /* 0x0000000406087291 */ /* 0x002fe4000f8ec0ff */
[----:B------:R-:W-:-:S04]  /*01f0*/  ULEA UR5, UR6, UR5, 0x18 ;  /* 0x0000000506057291 */ /* 0x000fc8000f8ec0ff */
[----:B0-----:R-:W-:Y:S02]  /*0200*/  LEA R11, R2, UR8, 0x2 ;  /* 0x00000008020b7c11 */ /* 0x001fe4000f8e10ff */
[----:B------:R-:W-:Y:S02]  /*0210*/  LEA R6, R6, UR8, 0x2 ;  /* 0x0000000806067c11 */ /* 0x000fe4000f8e10ff */
[----:B------:R-:W-:Y:S02]  /*0220*/  LEA R10, R3, UR8, 0x2 ;  /* 0x00000008030a7c11 */ /* 0x000fe4000f8e10ff */
[----:B------:R-:W-:Y:S01]  /*0230*/  LEA R7, R7, UR8, 0x2 ;  /* 0x0000000807077c11 */ /* 0x000fe2000f8e10ff */
[----:B------:R-:W-:-:S04]  /*0240*/  UIADD3 UR4, UPT, UPT, UR4, 0x190, URZ ;  /* 0x0000019004047890 */ /* 0x000fc8000fffe0ff */
[----:B------:R-:W-:Y:S01]  /*0250*/  ULEA UR4, UR6, UR4, 0x18 ;  /* 0x0000000406047291 */ /* 0x000fe2000f8ec0ff */
[----:B---3--:R-:W-:-:S04]  /*0260*/  FFMA R5, R0, R13, RZ ;  /* 0x0000000d00057223 */ /* 0x008fc800000000ff */
[----:B--2---:R-:W-:-:S04]  /*0270*/  FFMA R4, R8, R14, R5 ;  /* 0x0000000e08047223 */ /* 0x004fc80000000005 */
[----:B----4-:R-:W-:Y:S01]  /*0280*/  FFMA R4, R9, R16, R4 ;  /* 0x0000001009047223 */ /* 0x010fe20000000004 */
[----:B------:R-:W-:-:S03]  /*0290*/  LEA R5, R2, UR5, 0x2 ;  /* 0x0000000502057c11 */ /* 0x000fc6000f8e10ff */
[----:B------:R-:W-:-:S05]  /*02a0*/  FADD R4, -R4, R19 ;  /* 0x0000001304047221 */ /* 0x000fca0000000100 */
[----:B------:R-:W-:Y:S04]  /*02b0*/  STS [R11], R4 ;  /* 0x000000040b007388 */ /* 0x000fe80000000800 */
[----:B------:R-:W-:Y:S01]  /*02c0*/  STS [R5], RZ ;  /* 0x000000ff05007388 */ /* 0x000fe20000000800 */
[----:B------:R-:W-:Y:S06]  /*02d0*/  BAR.SYNC.DEFER_BLOCKING 0x0 ;  /* 0x0000000000007b1d */ /* 0x000fec0000010000 */
[----:B------:R-:W-:Y:S04]  /*02e0*/  LDS R6, [R6] ;  /* 0x0000000006067984 */ /* 0x000fe80000000800 */
[----:B------:R-:W0:Y:S04]  /*02f0*/  LDS R3, [R5] ;  /* 0x0000000005037984 */ /* 0x000e280000000800 */
[----:B------:R-:W1:Y:S04]  /*0300*/  LDS R10, [R10] ;  /* 0x000000000a0a7984 */ /* 0x000e680000000800 */
[----:B------:R-:W2:Y:S01]  /*0310*/  LDS R7, [R7] ;  /* 0x0000000007077984 */ /* 0x000ea20000000800 */
[----:B------:R-:W3:Y:S01]  /*0320*/  LDCU UR5, c[0x0][0x360] ;  /* 0x00006c00ff0577ac */ /* 0x000ee20008000800 */
[----:B0-----:R-:W-:-:S04]  /*0330*/  FFMA R3, R0, R6, R3 ;  /* 0x0000000600037223 */ /* 0x001fc80000000003 */
[----:B-1----:R-:W-:Y:S01]  /*0340*/  FFMA R8, R8, R10, R3 ;  /* 0x0000000a08087223 */ /* 0x002fe20000000003 */
[----:B------:R-:W-:-:S03]  /*0350*/  LEA R3, R2, UR4, 0x2 ;  /* 0x0000000402037c11 */ /* 0x000fc6000f8e10ff */
[----:B--2---:R-:W-:Y:S01]  /*0360*/  FFMA R9, R9, R7, R8 ;  /* 0x0000000709097223 */ /* 0x004fe20000000008 */
[----:B------:R-:W-:-:S03]  /*0370*/  FMUL R0, R4, R4 ;  /* 0x0000000404007220 */ /* 0x000fc60000400000 */
[----:B------:R-:W-:Y:S02]  /*0380*/  FMUL R6, R4, R9 ;  /* 0x0000000904067220 */ /* 0x000fe40000400000 */
[----:B------:R0:W-:Y:S04]  /*0390*/  STS [R3], R0 ;  /* 0x0000000003007388 */ /* 0x0001e80000000800 */
[----:B------:R0:W-:Y:S01]  /*03a0*/  STS [R5], R6 ;  /* 0x0000000605007388 */ /* 0x0001e20000000800 */
[----:B---3--:R-:W-:-:S09]  /*03b0*/  UISETP.GE.U32.AND UP0, UPT, UR5, 0x2, UPT ;  /* 0x000000020500788c */ /* 0x008fd2000bf06070 */
[----:B0-----:R-:W-:Y:S05]  /*03c0*/  BRA.U !UP0, `(.L_x_0) ;  /* 0x0000000108447547 */ /* 0x001fea000b800000 */
[----:B------:R-:W-:Y:S01]  /*03d0*/  USHF.R.U32.HI UR4, URZ, 0x1, UR7 ;  /* 0x00000001ff047899 */ /* 0x000fe20008011607 */
[C---:B------:R-:W-:Y:S02]  /*03e0*/  IMAD R0, R2.reuse, 0x4, R3 ;  /* 0x0000000402007824 */ /* 0x040fe400078e0203 */
[----:B------:R-:W-:-:S03]  /*03f0*/  IMAD R6, R2, 0x4, R5 ;  /* 0x0000000402067824 */ /* 0x000fc600078e0205 */
[----:B------:R-:W-:Y:S01]  /*0400*/  ISETP.GE.U32.AND P0, PT, R2, UR4, PT ;  /* 0x0000000402007c0c */ /* 0x000fe2000bf06070 */
[----:B------:R-:W-:-:S12]  /*0410*/  UMOV UR4, UR5 ;  /* 0x0000000500047c82 */ /* 0x000fd80008000000 */
.L_x_1:
[----:B------:R-:W-:Y:S01]  /*0420*/  @!P0 LDS R7, [R0] ;  /* 0x0000000000078984 */ /* 0x000fe20000000800 */
[----:B------:R-:W-:Y:S02]  /*0430*/  UISETP.GT.U32.AND UP0, UPT, UR4, 0x3, UPT ;  /* 0x000000030400788c */ /* 0x000fe4000bf04070 */
[----:B------:R-:W-:Y:S01]  /*0440*/  USHF.R.U32.HI UR4, URZ, 0x1, UR4 ;  /* 0x00000001ff047899 */ /* 0x000fe20008011604 */
[----:B0-----:R-:W0:Y:S02]  /*0450*/  @!P0 LDS R8, [R0+0x4] ;  /* 0x0000040000088984 */ /* 0x001e240000000800 */
[----:B0-----:R-:W-:-:S05]  /*0460*/  @!P0 FADD R8, R7, R8 ;  /* 0x0000000807088221 */ /* 0x001fca0000000000 */
[----:B------:R-:W-:Y:S04]  /*0470*/  @!P0 STS [R3], R8 ;  /* 0x0000000803008388 */ /* 0x000fe80000000800 */
[----:B------:R-:W-:Y:S04]  /*0480*/  @!P0 LDS R7, [R6] ;  /* 0x0000000006078984 */ /* 0x000fe80000000800 */
[----:B------:R-:W0:Y:S02]  /*0490*/  @!P0 LDS R10, [R6+0x4] ;  /* 0x00000400060a8984 */ /* 0x000e240000000800 */
[----:B0-----:R-:W-:-:S05]  /*04a0*/  @!P0 FADD R10, R7, R10 ;  /* 0x0000000a070a8221 */ /* 0x001fca0000000000 */
[----:B------:R0:W-:Y:S01]  /*04b0*/  @!P0 STS [R5], R10 ;  /* 0x0000000a05008388 */ /* 0x0001e20000000800 */
[----:B------:R-:W-:Y:S06]  /*04c0*/  BAR.SYNC.DEFER_BLOCKING 0x0 ;  /* 0x0000000000007b1d */ /* 0x000fec0000010000 */
[----:B------:R-:W-:Y:S05]  /*04d0*/  BRA.U UP0, `(.L_x_1) ;  /* 0xfffffffd00d07547 */ /* 0x000fea000b83ffff */
.L_x_0:
[----:B------:R-:W1:Y:S01]  /*04e0*/  S2UR UR5, SR_CgaCtaId ;  /* 0x00000000000579c3 */ /* 0x000e620000008800 */
[----:B------:R-:W-:Y:S02]  /*04f0*/  UMOV UR4, 0x400 ;  /* 0x0000040000047882 */ /* 0x000fe40000000000 */
[----:B-1----:R-:W-:-:S09]  /*0500*/  ULEA UR4, UR5, UR4, 0x18 ;  /* 0x0000000405047291 */ /* 0x002fd2000f8ec0ff */
[----:B------:R-:W1:Y:S04]  /*0510*/  LDS R3, [UR4+0x320] ;  /* 0x00032004ff037984 */ /* 0x000e680008000800 */
[----:B------:R-:W2:Y:S01]  /*0520*/  LDS R0, [UR4+0x190] ;  /* 0x00019004ff007984 */ /* 0x000ea20008000800 */
[----:B-1----:R-:W0:Y:S08]  /*0530*/  MUFU.RCP R6, R3 ;  /* 0x0000000300067308 */ /* 0x002e300000001000 */
[----:B--2---:R-:W1:Y:S01]  /*0540*/  FCHK P0, R0, R3 ;  /* 0x0000000300007302 */ /* 0x004e620000000000 */
[----:B0-----:R-:W-:-:S04]  /*0550*/  FFMA R5, -R3, R6, 1 ;  /* 0x3f80000003057423 */ /* 0x001fc80000000106 */
[----:B------:R-:W-:-:S04]  /*0560*/  FFMA R5, R6, R5, R6 ;  /* 0x0000000506057223 */ /* 0x000fc80000000006 */
[----:B------:R-:W-:-:S04]  /*0570*/  FFMA R6, R0, R5, RZ ;  /* 0x0000000500067223 */ /* 0x000fc800000000ff */
[----:B------:R-:W-:-:S04]  /*0580*/  FFMA R7, -R3, R6, R0 ;  /* 0x0000000603077223 */ /* 0x000fc80000000100 */
[----:B------:R-:W-:Y:S01]  /*0590*/  FFMA R5, R5, R7, R6 ;  /* 0x0000000705057223 */ /* 0x000fe20000000006 */
[----:B-1----:R-:W-:Y:S06]  /*05a0*/  @!P0 BRA `(.L_x_2) ;  /* 0x00000000000c8947 */ /* 0x002fec0003800000 */
[----:B------:R-:W-:-:S07]  /*05b0*/  MOV R6, 0x5d0 ;  /* 0x000005d000067802 */ /* 0x000fce0000000f00 */
[----:B------:R-:W-:Y:S05]  /*05c0*/  CALL.REL.NOINC `($__internal_0_$__cuda_sm3x_div_rn_noftz_f32_slowpath) ;  /* 0x00000000001c7944 */ /* 0x000fea0003c00000 */
[----:B------:R-:W-:-:S07]  /*05d0*/  IMAD.MOV.U32 R5, RZ, RZ, R0 ;  /* 0x000000ffff057224 */ /* 0x000fce00078e0000 */
.L_x_2:
[----:B------:R-:W0:Y:S02]  /*05e0*/  LDC.64 R6, c[0x0][0x398] ;  /* 0x0000e600ff067b82 */ /* 0x000e240000000a00 */
[----:B0-----:R-:W-:-:S05]  /*05f0*/  IMAD.WIDE.U32 R2, R2, 0x4, R6 ;  /* 0x0000000402027825 */ /* 0x001fca00078e0006 */
[----:B------:R-:W2:Y:S02]  /*0600*/  LDG.E R7, desc[UR10][R2.64] ;  /* 0x0000000a02077981 */ /* 0x000ea4000c1e1900 */
[----:B--2---:R-:W-:-:S05]  /*0610*/  FFMA R5, R4, R5, R7 ;  /* 0x0000000504057223 */ /* 0x004fca0000000007 */
[----:B------:R-:W-:Y:S01]  /*0620*/  STG.E desc[UR10][R2.64], R5 ;  /* 0x0000000502007986 */ /* 0x000fe2000c10190a */
[----:B------:R-:W-:Y:S05]  /*0630*/  EXIT ;  /* 0x000000000000794d */ /* 0x000fea0003800000 */
        .weak           $__internal_0_$__cuda_sm3x_div_rn_noftz_f32_slowpath
        .type           $__internal_0_$__cuda_sm3x_div_rn_noftz_f32_slowpath,@function
        .size           $__internal_0_$__cuda_sm3x_div_rn_noftz_f32_slowpath,(.L_x_26 - $__internal_0_$__cuda_sm3x_div_rn_noftz_f32_slowpath)
$__internal_0_$__cuda_sm3x_div_rn_noftz_f32_slowpath:
[--C-:B------:R-:W-:Y:S01]  /*0640*/  SHF.R.U32.HI R7, RZ, 0x17, R3.reuse ;  /* 0x00000017ff077819 */ /* 0x100fe20000011603 */
[--C-:B------:R-:W-:Y:S01]  /*0650*/  IMAD.MOV.U32 R8, RZ, RZ, R0.reuse ;  /* 0x000000ffff087224 */ /* 0x100fe200078e0000 */
[----:B------:R-:W-:Y:S01]  /*0660*/  SHF.R.U32.HI R5, RZ, 0x17, R0 ;  /* 0x00000017ff057819 */ /* 0x000fe20000011600 */
[----:B------:R-:W-:Y:S01]  /*0670*/  IMAD.MOV.U32 R9, RZ, RZ, R3 ;  /* 0x000000ffff097224 */ /* 0x000fe200078e0003 */
[----:B------:R-:W-:Y:S02]  /*0680*/  LOP3.LUT R7, R7, 0xff, RZ, 0xc0, !PT ;  /* 0x000000ff07077812 */ /* 0x000fe400078ec0ff */
[----:B------:R-:W-:-:S03]  /*0690*/  LOP3.LUT R5, R5, 0xff, RZ, 0xc0, !PT ;  /* 0x000000ff05057812 */ /* 0x000fc600078ec0ff */
[----:B------:R-:W-:Y:S02]  /*06a0*/  VIADD R12, R7, 0xffffffff ;  /* 0xffffffff070c7836 */ /* 0x000fe40000000000 */
[----:B------:R-:W-:-:S03]  /*06b0*/  VIADD R11, R5, 0xffffffff ;  /* 0xffffffff050b7836 */ /* 0x000fc60000000000 */
[----:B------:R-:W-:-:S04]  /*06c0*/  ISETP.GT.U32.AND P0, PT, R12, 0xfd, PT ;  /* 0x000000fd0c00780c */ /* 0x000fc80003f04070 */
[----:B------:R-:W-:-:S13]  /*06d0*/  ISETP.GT.U32.OR P0, PT, R11, 0xfd, P0 ;  /* 0x000000fd0b00780c */ /* 0x000fda0000704470 */
[----:B------:R-:W-:Y:S01]  /*06e0*/  @!P0 MOV R10, RZ ;  /* 0x000000ff000a8202 */ /* 0x000fe20000000f00 */
[----:B------:R-:W-:Y:S06]  /*06f0*/  @!P0 BRA `(.L_x_3) ;  /* 0x00000000005c8947 */ /* 0x000fec0003800000 */
[----:B------:R-:W-:Y:S02]  /*0700*/  FSETP.GTU.FTZ.AND P0, PT, |R0|, +INF , PT ;  /* 0x7f8000000000780b */ /* 0x000fe40003f1c200 */
[----:B------:R-:W-:-:S04]  /*0710*/  FSETP.GTU.FTZ.AND P1, PT, |R3|, +INF , PT ;  /* 0x7f8000000300780b */ /* 0x000fc80003f3c200 */
[----:B------:R-:W-:-:S13]  /*0720*/  PLOP3.LUT P0, PT, P0, P1, PT, 0xf8, 0x8f ;  /* 0x00000000008f781c */ /* 0x000fda0000703f70 */
[----:B------:R-:W-:Y:S05]  /*0730*/  @P0 BRA `(.L_x_4) ;  /* 0x0000000400440947 */ /* 0x000fea0003800000 */
[----:B------:R-:W-:-:S13]  /*0740*/  LOP3.LUT P0, RZ, R9, 0x7fffffff, R8, 0xc8, !PT ;  /* 0x7fffffff09ff7812 */ /* 0x000fda000780c808 */
[----:B------:R-:W-:Y:S05]  /*0750*/  @!P0 BRA `(.L_x_5) ;  /* 0x0000000400348947 */ /* 0x000fea0003800000 */
[C---:B------:R-:W-:Y:S02]  /*0760*/  FSETP.NEU.FTZ.AND P2, PT, |R0|.reuse, +INF , PT ;  /* 0x7f8000000000780b */ /* 0x040fe40003f5d200 */
[----:B------:R-:W-:Y:S02]  /*0770*/  FSETP.NEU.FTZ.AND P1, PT, |R3|, +INF , PT ;  /* 0x7f8000000300780b */ /* 0x000fe40003f3d200 */
[----:B------:R-:W-:-:S11]  /*0780*/  FSETP.NEU.FTZ.AND P0, PT, |R0|, +INF , PT ;  /* 0x7f8000000000780b */ /* 0x000fd60003f1d200 */
[----:B------:R-:W-:Y:S05]  /*0790*/  @!P1 BRA !P2, `(.L_x_5) ;  /* 0x0000000400249947 */ /* 0x000fea0005000000 */
[----:B------:R-:W-:-:S04]  /*07a0*/  LOP3.LUT P2, RZ, R8, 0x7fffffff, RZ, 0xc0, !PT ;  /* 0x7fffffff08ff7812 */ /* 0x000fc8000784c0ff */
[----:B------:R-:W-:-:S13]  /*07b0*/  PLOP3.LUT P1, PT, P1, P2, PT, 0x2f, 0xf2 ;  /* 0x0000000000f2781c */ /* 0x000fda0000f24577 */
[----:B------:R-:W-:Y:S05]  /*07c0*/  @P1 BRA `(.L_x_6) ;  /* 0x0000000400101947 */ /* 0x000fea0003800000 */
[----:B------:R-:W-:-:S04]  /*07d0*/  LOP3.LUT P1, RZ, R9, 0x7fffffff, RZ, 0xc0, !PT ;  /* 0x7fffffff09ff7812 */ /* 0x000fc8000782c0ff */
[----:B------:R-:W-:-:S13]  /*07e0*/  PLOP3.LUT P0, PT, P0, P1, PT, 0x2f, 0xf2 ;  /* 0x0000000000f2781c */ /* 0x000fda0000702577 */
[----:B------:R-:W-:Y:S05]  /*07f0*/  @P0 BRA `(.L_x_7) ;  /* 0x0000000000f80947 */ /* 0x000fea0003800000 */
[----:B------:R-:W-:Y:S02]  /*0800*/  ISETP.GE.AND P0, PT, R11, RZ, PT ;  /* 0x000000ff0b00720c */ /* 0x000fe40003f06270 */
[----:B------:R-:W-:-:S11]  /*0810*/  ISETP.GE.AND P1, PT, R12, RZ, PT ;  /* 0x000000ff0c00720c */ /* 0x000fd60003f26270 */
[----:B------:R-:W-:Y:S02]  /*0820*/  @P0 IMAD.MOV.U32 R10, RZ, RZ, RZ ;  /* 0x000000ffff0a0224 */ /* 0x000fe400078e00ff */
[----:B------:R-:W-:Y:S01]  /*0830*/  @!P0 FFMA R8, R0, 1.84467440737095516160e+19, RZ ;  /* 0x5f80000000088823 */ /* 0x000fe200000000ff */
[----:B------:R-:W-:Y:S02]  /*0840*/  @!P0 IMAD.MOV.U32 R10, RZ, RZ, -0x40 ;  /* 0xffffffc0ff0a8424 */ /* 0x000fe400078e00ff */
[----:B------:R-:W-:Y:S02]  /*0850*/  @!P1 FFMA R9, R3, 1.84467440737095516160e+19, RZ ;  /* 0x5f80000003099823 */ /* 0x000fe400000000ff */
[----:B------:R-:W-:-:S07]  /*0860*/  @!P1 VIADD R10, R10, 0x40 ;  /* 0x000000400a0a9836 */ /* 0x000fce0000000000 */
.L_x_3:
[----:B------:R-:W-:Y:S02]  /*0870*/  LEA R0, R7, 0xc0800000, 0x17 ;  /* 0xc080000007007811 */ /* 0x000fe400078eb8ff */
[----:B------:R-:W-:-:S03]  /*0880*/  IADD3 R5, PT, PT, R5, -0x7f, RZ ;  /* 0xffffff8105057810 */ /* 0x000fc60007ffe0ff */
[----:B------:R-:W-:Y:S02]  /*0890*/  IMAD.IADD R9, R9, 0x1, -R0 ;  /* 0x0000000109097824 */ /* 0x000fe400078e0a00 */
[C---:B------:R-:W-:Y:S01]  /*08a0*/  IMAD R0, R5.reuse, -0x800000, R8 ;  /* 0xff80000005007824 */ /* 0x040fe200078e0208 */
[----:B------:R-:W-:Y:S01]  /*08b0*/  IADD3 R5, PT, PT, R5, 0x7f, -R7 ;  /* 0x0000007f05057810 */ /* 0x000fe20007ffe807 */
[----:B------:R-:W0:Y:S01]  /*08c0*/  MUFU.RCP R3, R9 ;  /* 0x0000000900037308 */ /* 0x000e220000001000 */
[----:B------:R-:W-:-:S03]  /*08d0*/  FADD.FTZ R11, -R9, -RZ ;  /* 0x800000ff090b7221 */ /* 0x000fc60000010100 */
[----:B------:R-:W-:Y:S02]  /*08e0*/  IMAD.IADD R5, R5, 0x1, R10 ;  /* 0x0000000105057824 */ /* 0x000fe400078e020a */
[----:B0-----:R-:W-:-:S04]  /*08f0*/  FFMA R12, R3, R11, 1 ;  /* 0x3f800000030c7423 */ /* 0x001fc8000000000b */
[----:B------:R-:W-:-:S04]  /*0900*/  FFMA R12, R3, R12, R3 ;  /* 0x0000000c030c7223 */ /* 0x000fc80000000003 */
[----:B------:R-:W-:-:S04]  /*0910*/  FFMA R3, R0, R12, RZ ;  /* 0x0000000c00037223 */ /* 0x000fc800000000ff */
[----:B------:R-:W-:-:S04]  /*0920*/  FFMA R8, R11, R3, R0 ;  /* 0x000000030b087223 */ /* 0x000fc80000000000 */
[----:B------:R-:W-:-:S04]  /*0930*/  FFMA R13, R12, R8, R3 ;  /* 0x000000080c0d7223 */ /* 0x000fc80000000003 */
[----:B------:R-:W-:-:S04]  /*0940*/  FFMA R8, R11, R13, R0 ;  /* 0x0000000d0b087223 */ /* 0x000fc80000000000 */
[----:B------:R-:W-:-:S05]  /*0950*/  FFMA R0, R12, R8, R13 ;  /* 0x000000080c007223 */ /* 0x000fca000000000d */
[----:B------:R-:W-:-:S04]  /*0960*/  SHF.R.U32.HI R3, RZ, 0x17, R0 ;  /* 0x00000017ff037819 */ /* 0x000fc80000011600 */
[----:B------:R-:W-:-:S05]  /*0970*/  LOP3.LUT R3, R3, 0xff, RZ, 0xc0, !PT ;  /* 0x000000ff03037812 */ /* 0x000fca00078ec0ff */
[----:B------:R-:W-:-:S04]  /*0980*/  IMAD.IADD R7, R3, 0x1, R5 ;  /* 0x0000000103077824 */ /* 0x000fc800078e0205 */
[----:B------:R-:W-:-:S05]  /*0990*/  VIADD R3, R7, 0xffffffff ;  /* 0xffffffff07037836 */ /* 0x000fca0000000000 */
[----:B------:R-:W-:-:S13]  /*09a0*/  ISETP.GE.U32.AND P0, PT, R3, 0xfe, PT ;  /* 0x000000fe0300780c */ /* 0x000fda0003f06070 */
[----:B------:R-:W-:Y:S05]  /*09b0*/  @!P0 BRA `(.L_x_8) ;  /* 0x0000000000808947 */ /* 0x000fea0003800000 */
[----:B------:R-:W-:-:S13]  /*09c0*/  ISETP.GT.AND P0, PT, R7, 0xfe, PT ;  /* 0x000000fe0700780c */ /* 0x000fda0003f04270 */
[----:B------:R-:W-:Y:S05]  /*09d0*/  @P0 BRA `(.L_x_9) ;  /* 0x00000000006c0947 */ /* 0x000fea0003800000 */
[----:B------:R-:W-:-:S13]  /*09e0*/  ISETP.GE.AND P0, PT, R7, 0x1, PT ;  /* 0x000000010700780c */ /* 0x000fda0003f06270 */
[----:B------:R-:W-:Y:S05]  /*09f0*/  @P0 BRA `(.L_x_10) ;  /* 0x0000000000980947 */ /* 0x000fea0003800000 */
[----:B------:R-:W-:Y:S02]  /*0a00*/  ISETP.GE.AND P0, PT, R7, -0x18, PT ;  /* 0xffffffe80700780c */ /* 0x000fe40003f06270 */
[----:B------:R-:W-:-:S11]  /*0a10*/  LOP3.LUT R0, R0, 0x80000000, RZ, 0xc0, !PT ;  /* 0x8000000000007812 */ /* 0x000fd600078ec0ff */
[----:B------:R-:W-:Y:S05]  /*0a20*/  @!P0 BRA `(.L_x_10) ;  /* 0x00000000008c8947 */ /* 0x000fea0003800000 */
[CCC-:B------:R-:W-:Y:S01]  /*0a30*/  FFMA.RZ R3, R12.reuse, R8.reuse, R13.reuse ;  /* 0x000000080c037223 */ /* 0x1c0fe2000000c00d */
[C---:B------:R-:W-:Y:S01]  /*0a40*/  VIADD R10, R7.reuse, 0x20 ;  /* 0x00000020070a7836 */ /* 0x040fe20000000000 */
[C---:B------:R-:W-:Y:S02]  /*0a50*/  ISETP.NE.AND P2, PT, R7.reuse, RZ, PT ;  /* 0x000000ff0700720c */ /* 0x040fe40003f45270 */
[----:B------:R-:W-:Y:S02]  /*0a60*/  ISETP.NE.AND P1, PT, R7, RZ, PT ;  /* 0x000000ff0700720c */ /* 0x000fe40003f25270 */
[----:B------:R-:W-:Y:S01]  /*0a70*/  LOP3.LUT R5, R3, 0x7fffff, RZ, 0xc0, !PT ;  /* 0x007fffff03057812 */ /* 0x000fe200078ec0ff */
[CCC-:B------:R-:W-:Y:S01]  /*0a80*/  FFMA.RP R3, R12.reuse, R8.reuse, R13.reuse ;  /* 0x000000080c037223 */ /* 0x1c0fe2000000800d */
[----:B------:R-:W-:Y:S01]  /*0a90*/  FFMA.RM R8, R12, R8, R13 ;  /* 0x000000080c087223 */ /* 0x000fe2000000400d */
[----:B------:R-:W-:Y:S02]  /*0aa0*/  IADD3 R7, PT, PT, -R7, RZ, RZ ;  /* 0x000000ff07077210 */ /* 0x000fe40007ffe1ff */
[----:B------:R-:W-:-:S02]  /*0ab0*/  LOP3.LUT R5, R5, 0x800000, RZ, 0xfc, !PT ;  /* 0x0080000005057812 */ /* 0x000fc400078efcff */
[----:B------:R-:W-:Y:S02]  /*0ac0*/  FSETP.NEU.FTZ.AND P0, PT, R3, R8, PT ;  /* 0x000000080300720b */ /* 0x000fe40003f1d000 */
[----:B------:R-:W-:Y:S02]  /*0ad0*/  SHF.L.U32 R10, R5, R10, RZ ;  /* 0x0000000a050a7219 */ /* 0x000fe400000006ff */
[----:B------:R-:W-:Y:S02]  /*0ae0*/  SEL R8, R7, RZ, P2 ;  /* 0x000000ff07087207 */ /* 0x000fe40001000000 */
[----:B------:R-:W-:Y:S02]  /*0af0*/  ISETP.NE.AND P1, PT, R10, RZ, P1 ;  /* 0x000000ff0a00720c */ /* 0x000fe40000f25270 */
[----:B------:R-:W-:Y:S02]  /*0b00*/  SHF.R.U32.HI R8, RZ, R8, R5 ;  /* 0x00000008ff087219 */ /* 0x000fe40000011605 */
[----:B------:R-:W-:-:S02]  /*0b10*/  PLOP3.LUT P0, PT, P0, P1, PT, 0xf8, 0x8f ;  /* 0x00000000008f781c */ /* 0x000fc40000703f70 */
[----:B------:R-:W-:Y:S02]  /*0b20*/  SHF.R.U32.HI R10, RZ, 0x1, R8 ;  /* 0x00000001ff0a7819 */ /* 0x000fe40000011608 */
[----:B------:R-:W-:-:S04]  /*0b30*/  SEL R3, RZ, 0x1, !P0 ;  /* 0x00000001ff037807 */ /* 0x000fc80004000000 */
[----:B------:R-:W-:-:S04]  /*0b40*/  LOP3.LUT R3, R3, 0x1, R10, 0xf8, !PT ;  /* 0x0000000103037812 */ /* 0x000fc800078ef80a */
[----:B------:R-:W-:-:S05]  /*0b50*/  LOP3.LUT R3, R3, R8, RZ, 0xc0, !PT ;  /* 0x0000000803037212 */ /* 0x000fca00078ec0ff */
[----:B------:R-:W-:-:S05]  /*0b60*/  IMAD.IADD R3, R10, 0x1, R3 ;  /* 0x000000010a037824 */ /* 0x000fca00078e0203 */
[----:B------:R-:W-:Y:S01]  /*0b70*/  LOP3.LUT R0, R3, R0, RZ, 0xfc, !PT ;  /* 0x0000000003007212 */ /* 0x000fe200078efcff */
[----:B------:R-:W-:Y:S06]  /*0b80*/  BRA `(.L_x_10) ;  /* 0x0000000000347947 */ /* 0x000fec0003800000 */
.L_x_9:
[----:B------:R-:W-:-:S04]  /*0b90*/  LOP3.LUT R0, R0, 0x80000000, RZ, 0xc0, !PT ;  /* 0x8000000000007812 */ /* 0x000fc800078ec0ff */
[----:B------:R-:W-:Y:S01]  /*0ba0*/  LOP3.LUT R0, R0, 0x7f800000, RZ, 0xfc, !PT ;  /* 0x7f80000000007812 */ /* 0x000fe200078efcff */
[----:B------:R-:W-:Y:S06]  /*0bb0*/  BRA `(.L_x_10) ;  /* 0x0000000000287947 */ /* 0x000fec0003800000 */
.L_x_8:
[----:B------:R-:W-:Y:S01]  /*0bc0*/  IMAD R0, R5, 0x800000, R0 ;  /* 0x0080000005007824 */ /* 0x000fe200078e0200 */
[----:B------:R-:W-:Y:S06]  /*0bd0*/  BRA `(.L_x_10) ;  /* 0x0000000000207947 */ /* 0x000fec0003800000 */
.L_x_7:
[----:B------:R-:W-:-:S04]  /*0be0*/  LOP3.LUT R0, R9, 0x80000000, R8, 0x48, !PT ;  /* 0x8000000009007812 */ /* 0x000fc800078e4808 */
[----:B------:R-:W-:Y:S01]  /*0bf0*/  LOP3.LUT R0, R0, 0x7f800000, RZ, 0xfc, !PT ;  /* 0x7f80000000007812 */ /* 0x000fe200078efcff */
[----:B------:R-:W-:Y:S06]  /*0c00*/  BRA `(.L_x_10) ;  /* 0x0000000000147947 */ /* 0x000fec0003800000 */
.L_x_6:
[----:B------:R-:W-:Y:S01]  /*0c10*/  LOP3.LUT R0, R9, 0x80000000, R8, 0x48, !PT ;  /* 0x8000000009007812 */ /* 0x000fe200078e4808 */
[----:B------:R-:W-:Y:S06]  /*0c20*/  BRA `(.L_x_10) ;  /* 0x00000000000c7947 */ /* 0x000fec0003800000 */
.L_x_5:
[----:B------:R-:W0:Y:S01]  /*0c30*/  MUFU.RSQ R0, -QNAN ;  /* 0xffc0000000007908 */ /* 0x000e220000001400 */
[----:B------:R-:W-:Y:S05]  /*0c40*/  BRA `(.L_x_10) ;  /* 0x0000000000047947 */ /* 0x000fea0003800000 */
.L_x_4:
[----:B------:R-:W-:-:S07]  /*0c50*/  FADD.FTZ R0, R0, R3 ;  /* 0x0000000300007221 */ /* 0x000fce0000010000 */
.L_x_10:
[----:B------:R-:W-:-:S04]  /*0c60*/  IMAD.MOV.U32 R7, RZ, RZ, 0x0 ;  /* 0x00000000ff077424 */ /* 0x000fc800078e00ff */
[----:B0-----:R-:W-:Y:S05]  /*0c70*/  RET.REL.NODEC R6 `(_Z8cg_localPfPiS_S_i) ;  /* 0xfffffff006e07950 */ /* 0x001fea0003c3ffff */
.L_x_11:
[----:B------:R-:W-:-:S00]  /*0c80*/  BRA `(.L_x_11) ;  /* 0xfffffffc00fc7947 */ /* 0x000fc0000383ffff */
[----:B------:R-:W-:-:S00]  /*0c90*/  NOP ;  /* 0x0000000000007918 */ /* 0x000fc00000000000 */
        /* <DEDUP_REMOVED lines=14> */
.L_x_26:


//--------------------- .text._Z9cg_globalPfPiS_S_i --------------------------
	.section	.text._Z9cg_globalPfPiS_S_i,"ax",@progbits
	.align	128
        .global         _Z9cg_globalPfPiS_S_i
        .type           _Z9cg_globalPfPiS_S_i,@function
        .size           _Z9cg_globalPfPiS_S_i,(.L_x_27 - _Z9cg_globalPfPiS_S_i)
        .other          _Z9cg_globalPfPiS_S_i,@"STO_CUDA_ENTRY STV_DEFAULT"
_Z9cg_globalPfPiS_S_i:
.text._Z9cg_globalPfPiS_S_i:
        /* <DEDUP_REMOVED lines=18> */
[----:B0-----:R-:W-:-:S06]  /*0120*/  IMAD.WIDE.U32 R8, R2, 0x4, R8 ;  /* 0x0000000402087825 */ /* 0x001fcc00078e0008 */
[----:B------:R-:W3:Y:S01]  /*0130*/  LDG.E R9, desc[UR10][R8.64] ;  /* 0x0000000a08097981 */ /* 0x000ee2000c1e1900 */
[----:B--2---:R-:W-:-:S04]  /*0140*/  IMAD.WIDE R10, R11, 0x4, R14 ;  /* 0x000000040b0a7825 */ /* 0x004fc800078e020e */
[--C-:B----4-:R-:W-:Y:S02]  /*0150*/  IMAD.WIDE R12, R13, 0x4, R14.reuse ;  /* 0x000000040d0c7825 */ /* 0x110fe400078e020e */
[----:B------:R-:W3:Y:S02]  /*0160*/  LDG.E R11, desc[UR10][R10.64] ;  /* 0x0000000a0a0b7981 */ /* 0x000ee4000c1e1900 */
[----:B-----5:R-:W-:Y:S02]  /*0170*/  IMAD.WIDE R14, R17, 0x4, R14 ;  /* 0x00000004110e7825 */ /* 0x020fe400078e020e */
[----:B------:R-:W2:Y:S04]  /*0180*/  LDG.E R12, desc[UR10][R12.64] ;  /* 0x0000000a0c0c7981 */ /* 0x000ea8000c1e1900 */
[----:B------:R-:W4:Y:S04]  /*0190*/  LDG.E R14, desc[UR10][R14.64] ;  /* 0x0000000a0e0e7981 */ /* 0x000f28000c1e1900 */
[----:B------:R-:W4:Y:S01]  /*01a0*/  LDG.E R17, desc[UR10][R6.64+0x8] ;  /* 0x0000080a06117981 */ /* 0x000f22000c1e1900 */
[----:B------:R-:W0:Y:S01]  /*01b0*/  S2UR UR6, SR_CgaCtaId ;  /* 0x00000000000679c3 */ /* 0x000e220000008800 */
[----:B------:R-:W-:-:S02]  /*01c0*/  UMOV UR4, 0x400 ;  /* 0x0000040000047882 */ /* 0x000fc40000000000 */
[----:B------:R-:W-:Y:S02]  /*01d0*/  UIADD3 UR5, UPT, UPT, UR4, 0x1f40, URZ ;  /* 0x00001f4004057890 */ /* 0x000fe4000fffe0ff */
[----:B0-----:R-:W-:Y:S02]  /*01e0*/  ULEA UR8, UR6, UR4, 0x18 ;  /* 0x0000000406087291 */ /* 0x001fe4000f8ec0ff */
[----:B------:R-:W-:Y:S01]  /*01f0*/  ULEA UR5, UR6, UR5, 0x18 ;  /* 0x0000000506057291 */ /* 0x000fe2000f8ec0ff */
[----:B---3--:R-:W-:-:S04]  /*0200*/  FFMA R0, R0, R11, RZ ;  /* 0x0000000b00007223 */ /* 0x008fc800000000ff */
[----:B--2---:R-:W-:Y:S01]  /*0210*/  FFMA R0, R3, R12, R0 ;  /* 0x0000000c03007223 */ /* 0x004fe20000000000 */
[----:B------:R-:W-:-:S03]  /*0220*/  LEA R3, R2, UR5, 0x2 ;  /* 0x0000000502037c11 */ /* 0x000fc6000f8e10ff */
[----:B----4-:R-:W-:Y:S01]  /*0230*/  FFMA R14, R17, R14, R0 ;  /* 0x0000000e110e7223 */ /* 0x010fe20000000000 */
[----:B------:R-:W-:-:S03]  /*0240*/  LEA R0, R2, UR8, 0x2 ;  /* 0x0000000802007c11 */ /* 0x000fc6000f8e10ff */
[----:B------:R-:W-:-:S05]  /*0250*/  FADD R11, -R14, R9 ;  /* 0x000000090e0b7221 */ /* 0x000fca0000000100 */
[----:B------:R-:W-:Y:S04]  /*0260*/  STS [R0], R11 ;  /* 0x0000000b00007388 */ /* 0x000fe80000000800 */
[----:B------:R-:W-:Y:S01]  /*0270*/  STS [R3], RZ ;  /* 0x000000ff03007388 */ /* 0x000fe20000000800 */
[----:B------:R-:W-:Y:S06]  /*0280*/  BAR.SYNC.DEFER_BLOCKING 0x0 ;  /* 0x0000000000007b1d */ /* 0x000fec0000010000 */
[----:B------:R-:W2:Y:S04]  /*0290*/  LDG.E R8, desc[UR10][R4.64] ;  /* 0x0000000a04087981 */ /* 0x000ea8000c1e1900 */
[----:B------:R-:W3:Y:S04]  /*02a0*/  LDG.E R12, desc[UR10][R4.64+0x4] ;  /* 0x0000040a040c7981 */ /* 0x000ee8000c1e1900 */
[----:B------:R0:W4:Y:S04]  /*02b0*/  LDG.E R14, desc[UR10][R4.64+0x8] ;  /* 0x0000080a040e7981 */ /* 0x000128000c1e1900 */
[----:B------:R-:W5:Y:S04]  /*02c0*/  LDG.E R9, desc[UR10][R6.64] ;  /* 0x0000000a06097981 */ /* 0x000f68000c1e1900 */
[----:B------:R-:W5:Y:S04]  /*02d0*/  LDG.E R13, desc[UR10][R6.64+0x4] ;  /* 0x0000040a060d7981 */ /* 0x000f68000c1e1900 */
[----:B------:R1:W5:Y:S04]  /*02e0*/  LDG.E R15, desc[UR10][R6.64+0x8] ;  /* 0x0000080a060f7981 */ /* 0x000368000c1e1900 */
[----:B0-----:R-:W0:Y:S01]  /*02f0*/  LDS R4, [R0] ;  /* 0x0000000000047984 */ /* 0x001e220000000800 */
[----:B------:R-:W-:-:S04]  /*0300*/  UIADD3 UR4, UPT, UPT, UR4, 0xfa0, URZ ;  /* 0x00000fa004047890 */ /* 0x000fc8000fffe0ff */
[----:B------:R-:W-:Y:S01]  /*0310*/  ULEA UR4, UR6, UR4, 0x18 ;  /* 0x0000000406047291 */ /* 0x000fe2000f8ec0ff */
[----:B------:R-:W1:Y:S05]  /*0320*/  LDCU UR5, c[0x0][0x360] ;  /* 0x00006c00ff0577ac */ /* 0x000e6a0008000800 */
[----:B-1----:R-:W-:Y:S01]  /*0330*/  LEA R6, R2, UR4, 0x2 ;  /* 0x0000000402067c11 */ /* 0x002fe2000f8e10ff */
[----:B------:R-:W-:Y:S01]  /*0340*/  UISETP.GE.U32.AND UP0, UPT, UR5, 0x2, UPT ;  /* 0x000000020500788c */ /* 0x000fe2000bf06070 */
[----:B0-----:R-:W-:Y:S01]  /*0350*/  FMUL R5, R4, R4 ;  /* 0x0000000404057220 */ /* 0x001fe20000400000 */
[----:B--2---:R-:W-:Y:S02]  /*0360*/  LEA R10, R8, UR8, 0x2 ;  /* 0x00000008080a7c11 */ /* 0x004fe4000f8e10ff */
[----:B------:R-:W-:Y:S01]  /*0370*/  LDS R8, [R3] ;  /* 0x0000000003087984 */ /* 0x000fe20000000800 */
[----:B---3--:R-:W-:-:S03]  /*0380*/  LEA R12, R12, UR8, 0x2 ;  /* 0x000000080c0c7c11 */ /* 0x008fc6000f8e10ff */
[----:B------:R-:W5:Y:S01]  /*0390*/  LDS R10, [R10] ;  /* 0x000000000a0a7984 */ /* 0x000f620000000800 */
[----:B----4-:R-:W-:-:S03]  /*03a0*/  LEA R14, R14, UR8, 0x2 ;  /* 0x000000080e0e7c11 */ /* 0x010fc6000f8e10ff */
[----:B------:R-:W0:Y:S04]  /*03b0*/  LDS R12, [R12] ;  /* 0x000000000c0c7984 */ /* 0x000e280000000800 */
[----:B------:R-:W1:Y:S04]  /*03c0*/  LDS R14, [R14] ;  /* 0x000000000e0e7984 */ /* 0x000e680000000800 */
[----:B------:R2:W-:Y:S01]  /*03d0*/  STS [R6], R5 ;  /* 0x0000000506007388 */ /* 0x0005e20000000800 */
[----:B-----5:R-:W-:-:S04]  /*03e0*/  FFMA R8, R9, R10, R8 ;  /* 0x0000000a09087223 */ /* 0x020fc80000000008 */
[----:B0-----:R-:W-:-:S04]  /*03f0*/  FFMA R8, R13, R12, R8 ;  /* 0x0000000c0d087223 */ /* 0x001fc80000000008 */
[----:B-1----:R-:W-:-:S04]  /*0400*/  FFMA R15, R15, R14, R8 ;  /* 0x0000000e0f0f7223 */ /* 0x002fc80000000008 */
[----:B------:R-:W-:-:S05]  /*0410*/  FMUL R8, R15, R4 ;  /* 0x000000040f087220 */ /* 0x000fca0000400000 */
[----:B------:R2:W-:Y:S01]  /*0420*/  STS [R3], R8 ;  /* 0x0000000803007388 */ /* 0x0005e20000000800 */
[----:B------:R-:W-:Y:S05]  /*0430*/  BRA.U !UP0, `(.L_x_12) ;  /* 0x0000000108587547 */ /* 0x000fea000b800000 */
[----:B------:R-:W-:Y:S01]  /*0440*/  USHF.R.U32.HI UR4, URZ, 0x1, UR7 ;  /* 0x00000001ff047899 */ /* 0x000fe20008011607 */
[----:B------:R-:W-:-:S05]  /*0450*/  IMAD.U32 R4, RZ, RZ, UR5 ;  /* 0x00000005ff047e24 */ /* 0x000fca000f8e00ff */
[----:B------:R-:W-:-:S13]  /*0460*/  ISETP.GE.U32.AND P0, PT, R2, UR4, PT ;  /* 0x0000000402007c0c */ /* 0x000fda000bf06070 */
.L_x_15:
[----:B------:R-:W-:Y:S01]  /*0470*/  BSSY.RECONVERGENT B0, `(.L_x_13) ;  /* 0x000000d000007945 */ /* 0x000fe20003800200 */
[----:B------:R-:W-:-:S03]  /*0480*/  SHF.R.U32.HI R10, RZ, 0x1, R4 ;  /* 0x00000001ff0a7819 */ /* 0x000fc60000011604 */
[----:B0-----:R-:W-:Y:S05]  /*0490*/  @P0 BRA `(.L_x_14) ;  /* 0x0000000000280947 */ /* 0x001fea0003800000 */
[C---:B------:R-:W-:Y:S01]  /*04a0*/  IMAD R7, R10.reuse, 0x4, R6 ;  /* 0x000000040a077824 */ /* 0x040fe200078e0206 */
[----:B--2---:R-:W-:Y:S01]  /*04b0*/  LDS R5, [R6] ;  /* 0x0000000006057984 */ /* 0x004fe20000000800 */
[----:B------:R-:W-:-:S03]  /*04c0*/  IMAD R9, R10, 0x4, R3 ;  /* 0x000000040a097824 */ /* 0x000fc600078e0203 */
[----:B------:R-:W0:Y:S02]  /*04d0*/  LDS R8, [R7] ;  /* 0x0000000007087984 */ /* 0x000e240000000800 */
[----:B0-----:R-:W-:-:S05]  /*04e0*/  FADD R5, R5, R8 ;  /* 0x0000000805057221 */ /* 0x001fca0000000000 */
[----:B------:R-:W-:Y:S04]  /*04f0*/  STS [R6], R5 ;  /* 0x0000000506007388 */ /* 0x000fe80000000800 */
[----:B------:R-:W-:Y:S04]  /*0500*/  LDS R9, [R9] ;  /* 0x0000000009097984 */ /* 0x000fe80000000800 */
[----:B------:R-:W0:Y:S02]  /*0510*/  LDS R8, [R3] ;  /* 0x0000000003087984 */ /* 0x000e240000000800 */
[----:B0-----:R-:W-:-:S05]  /*0520*/  FADD R8, R8, R9 ;  /* 0x0000000908087221 */ /* 0x001fca0000000000 */
[----:B------:R0:W-:Y:S02]  /*0530*/  STS [R3], R8 ;  /* 0x0000000803007388 */ /* 0x0001e40000000800 */
.L_x_14:
[----:B------:R-:W-:Y:S05]  /*0540*/  BSYNC.RECONVERGENT B0 ;  /* 0x0000000000007941 */ /* 0x000fea0003800200 */
.L_x_13:
[----:B------:R-:W-:Y:S01]  /*0550*/  BAR.SYNC.DEFER_BLOCKING 0x0 ;  /* 0x0000000000007b1d */ /* 0x000fe20000010000 */
[----:B------:R-:W-:Y:S01]  /*0560*/  ISETP.GT.U32.AND P1, PT, R4, 0x3, PT ;  /* 0x000000030400780c */ /* 0x000fe20003f24070 */
[----:B------:R-:W-:-:S12]  /*0570*/  IMAD.MOV.U32 R4, RZ, RZ, R10 ;  /* 0x000000ffff047224 */ /* 0x000fd800078e000a */
[----:B------:R-:W-:Y:S05]  /*0580*/  @P1 BRA `(.L_x_15) ;  /* 0xfffffffc00b81947 */ /* 0x000fea000383ffff */
[----:B------:R1:W3:Y:S02]  /*0590*/  LDS R4, [R0] ;  /* 0x0000000000047984 */ /* 0x0002e40000000800 */
.L_x_12:
[----:B------:R-:W4:Y:S01]  /*05a0*/  S2UR UR5, SR_CgaCtaId ;  /* 0x00000000000579c3 */ /* 0x000f220000008800 */
[----:B------:R-:W-:Y:S02]  /*05b0*/  UMOV UR4, 0x400 ;  /* 0x0000040000047882 */ /* 0x000fe40000000000 */
[----:B----4-:R-:W-:-:S09]  /*05c0*/  ULEA UR4, UR5, UR4, 0x18 ;  /* 0x0000000405047291 */ /* 0x010fd2000f8ec0ff */
[----:B0-2---:R-:W0:Y:S04]  /*05d0*/  LDS R3, [UR4+0x1f40] ;  /* 0x001f4004ff037984 */ /* 0x005e280008000800 */
[----:B-1----:R-:W1:Y:S01]  /*05e0*/  LDS R0, [UR4+0xfa0] ;  /* 0x000fa004ff007984 */ /* 0x002e620008000800 */
[----:B0-----:R-:W0:Y:S08]  /*05f0*/  MUFU.RCP R6, R3 ;  /* 0x0000000300067308 */ /* 0x001e300000001000 */
[----:B-1----:R-:W1:Y:S01]  /*0600*/  FCHK P0, R0, R3 ;  /* 0x0000000300007302 */ /* 0x002e620000000000 */
[----:B0-----:R-:W-:-:S04]  /*0610*/  FFMA R5, -R3, R6, 1 ;  /* 0x3f80000003057423 */ /* 0x001fc80000000106 */
[----:B------:R-:W-:-:S04]  /*0620*/  FFMA R5, R6, R5, R6 ;  /* 0x0000000506057223 */ /* 0x000fc80000000006 */
[----:B------:R-:W-:-:S04]  /*0630*/  FFMA R6, R0, R5, RZ ;  /* 0x0000000500067223 */ /* 0x000fc800000000ff */
[----:B------:R-:W-:-:S04]  /*0640*/  FFMA R7, -R3, R6, R0 ;  /* 0x0000000603077223 */ /* 0x000fc80000000100 */
[----:B------:R-:W-:Y:S01]  /*0650*/  FFMA R5, R5, R7, R6 ;  /* 0x0000000705057223 */ /* 0x000fe20000000006 */
[----:B-1----:R-:W-:Y:S06]  /*0660*/  @!P0 BRA `(.L_x_16) ;  /* 0x00000000000c8947 */ /* 0x002fec0003800000 */
[----:B------:R-:W-:-:S07]  /*0670*/  MOV R6, 0x690 ;  /* 0x0000069000067802 */ /* 0x000fce0000000f00 */
[----:B---3--:R-:W-:Y:S05]  /*0680*/  CALL.REL.NOINC `($__internal_1_$__cuda_sm3x_div_rn_noftz_f32_slowpath) ;  /* 0x00000000001c7944 */ /* 0x008fea0003c00000 */
[----:B------:R-:W-:-:S07]  /*0690*/  IMAD.MOV.U32 R5, RZ, RZ, R0 ;  /* 0x000000ffff057224 */ /* 0x000fce00078e0000 */
.L_x_16:
[----:B------:R-:W0:Y:S02]  /*06a0*/  LDC.64 R6, c[0x0][0x398] ;  /* 0x0000e600ff067b82 */ /* 0x000e240000000a00 */
[----:B0-----:R-:W-:-:S05]  /*06b0*/  IMAD.WIDE.U32 R2, R2, 0x4, R6 ;  /* 0x0000000402027825 */ /* 0x001fca00078e0006 */
[----:B------:R-:W3:Y:S02]  /*06c0*/  LDG.E R0, desc[UR10][R2.64] ;  /* 0x0000000a02007981 */ /* 0x000ee4000c1e1900 */
[----:B---3--:R-:W-:-:S05]  /*06d0*/  FFMA R5, R5, R4, R0 ;  /* 0x0000000405057223 */ /* 0x008fca0000000000 */
[----:B------:R-:W-:Y:S01]  /*06e0*/  STG.E desc[UR10][R2.64], R5 ;  /* 0x0000000502007986 */ /* 0x000fe2000c10190a */
[----:B------:R-:W-:Y:S05]  /*06f0*/  EXIT ;  /* 0x000000000000794d */ /* 0x000fea0003800000 */
        .weak           $__internal_1_$__cuda_sm3x_div_rn_noftz_f32_slowpath
        .type           $__internal_1_$__cuda_sm3x_div_rn_noftz_f32_slowpath,@function
        .size           $__internal_1_$__cuda_sm3x_div_rn_noftz_f32_slowpath,(.L_x_27 - $__internal_1_$__cuda_sm3x_div_rn_noftz_f32_slowpath)
$__internal_1_$__cuda_sm3x_div_rn_noftz_f32_slowpath:
[--C-:B------:R-:W-:Y:S01]  /*0700*/  SHF.R.U32.HI R7, RZ, 0x17, R3.reuse ;  /* 0x00000017ff077819 */ /* 0x100fe20000011603 */
[----:B------:R-:W-:Y:S01]  /*0710*/  IMAD.MOV.U32 R9, RZ, RZ, R3 ;  /* 0x000000ffff097224 */ /* 0x000fe200078e0003 */
[----:B------:R-:W-:Y:S02]  /*0720*/  SHF.R.U32.HI R5, RZ, 0x17, R0 ;  /* 0x00000017ff057819 */ /* 0x000fe40000011600 */
[----:B------:R-:W-:Y:S02]  /*0730*/  LOP3.LUT R7, R7, 0xff, RZ, 0xc0, !PT ;  /* 0x000000ff07077812 */ /* 0x000fe400078ec0ff */
[----:B------:R-:W-:Y:S02]  /*0740*/  LOP3.LUT R5, R5, 0xff, RZ, 0xc0, !PT ;  /* 0x000000ff05057812 */ /* 0x000fe400078ec0ff */
[----:B------:R-:W-:Y:S01]  /*0750*/  MOV R8, R0 ;  /* 0x0000000000087202 */ /* 0x000fe20000000f00 */
[----:B------:R-:W-:Y:S02]  /*0760*/  VIADD R12, R7, 0xffffffff ;  /* 0xffffffff070c7836 */ /* 0x000fe40000000000 */
[----:B------:R-:W-:-:S03]  /*0770*/  VIADD R11, R5, 0xffffffff ;  /* 0xffffffff050b7836 */ /* 0x000fc60000000000 */
[----:B------:R-:W-:-:S04]  /*0780*/  ISETP.GT.U32.AND P0, PT, R12, 0xfd, PT ;  /* 0x000000fd0c00780c */ /* 0x000fc80003f04070 */
[----:B------:R-:W-:-:S13]  /*0790*/  ISETP.GT.U32.OR P0, PT, R11, 0xfd, P0 ;  /* 0x000000fd0b00780c */ /* 0x000fda0000704470 */
[----:B------:R-:W-:Y:S01]  /*07a0*/  @!P0 IMAD.MOV.U32 R10, RZ, RZ, RZ ;  /* 0x000000ffff0a8224 */ /* 0x000fe200078e00ff */
        /* <DEDUP_REMOVED lines=24> */
.L_x_17:
[----:B------:R-:W-:Y:S01]  /*0930*/  LEA R0, R7, 0xc0800000, 0x17 ;  /* 0xc080000007007811 */ /* 0x000fe200078eb8ff */
[----:B------:R-:W-:-:S03]  /*0940*/  VIADD R5, R5, 0xffffff81 ;  /* 0xffffff8105057836 */ /* 0x000fc60000000000 */
[----:B------:R-:W-:Y:S01]  /*0950*/  IADD3 R9, PT, PT, -R0, R9, RZ ;  /* 0x0000000900097210 */ /* 0x000fe20007ffe1ff */
[C---:B------:R-:W-:Y:S01]  /*0960*/  IMAD R0, R5.reuse, -0x800000, R8 ;  /* 0xff80000005007824 */ /* 0x040fe200078e0208 */
[----:B------:R-:W-:Y:S02]  /*0970*/  IADD3 R5, PT, PT, R5, 0x7f, -R7 ;  /* 0x0000007f05057810 */ /* 0x000fe40007ffe807 */
[----:B------:R-:W0:Y:S01]  /*0980*/  MUFU.RCP R3, R9 ;  /* 0x0000000900037308 */ /* 0x000e220000001000 */
[----:B------:R-:W-:Y:S02]  /*0990*/  FADD.FTZ R11, -R9, -RZ ;  /* 0x800000ff090b7221 */ /* 0x000fe40000010100 */
        /* <DEDUP_REMOVED lines=43> */
.L_x_23:
[----:B------:R-:W-:-:S04]  /*0c50*/  LOP3.LUT R0, R0, 0x80000000, RZ, 0xc0, !PT ;  /* 0x8000000000007812 */ /* 0x000fc800078ec0ff */
[----:B------:R-:W-:Y:S01]  /*0c60*/  LOP3.LUT R0, R0, 0x7f800000, RZ, 0xfc, !PT ;  /* 0x7f80000000007812 */ /* 0x000fe200078efcff */
[----:B------:R-:W-:Y:S06]  /*0c70*/  BRA `(.L_x_24) ;  /* 0x0000000000287947 */ /* 0x000fec0003800000 */
.L_x_22:
[----:B------:R-:W-:Y:S01]  /*0c80*/  IMAD R0, R5, 0x800000, R0 ;  /* 0x0080000005007824 */ /* 0x000fe200078e0200 */
[----:B------:R-:W-:Y:S06]  /*0c90*/  BRA `(.L_x_24) ;  /* 0x0000000000207947 */ /* 0x000fec0003800000 */
.L_x_21:
[----:B------:R-:W-:-:S04]  /*0ca0*/  LOP3.LUT R0, R9, 0x80000000, R8, 0x48, !PT ;  /* 0x8000000009007812 */ /* 0x000fc800078e4808 */
[----:B------:R-:W-:Y:S01]  /*0cb0*/  LOP3.LUT R0, R0, 0x7f800000, RZ, 0xfc, !PT ;  /* 0x7f80000000007812 */ /* 0x000fe200078efcff */
[----:B------:R-:W-:Y:S06]  /*0cc0*/  BRA `(.L_x_24) ;  /* 0x0000000000147947 */ /* 0x000fec0003800000 */
.L_x_20:
[----:B------:R-:W-:Y:S01]  /*0cd0*/  LOP3.LUT R0, R9, 0x80000000, R8, 0x48, !PT ;  /* 0x8000000009007812 */ /* 0x000fe200078e4808 */
[----:B------:R-:W-:Y:S06]  /*0ce0*/  BRA `(.L_x_24) ;  /* 0x00000000000c7947 */ /* 0x000fec0003800000 */
.L_x_19:
[----:B------:R-:W0:Y:S01]  /*0cf0*/  MUFU.RSQ R0, -QNAN ;  /* 0xffc0000000007908 */ /* 0x000e220000001400 */
[----:B------:R-:W-:Y:S05]  /*0d00*/  BRA `(.L_x_24) ;  /* 0x0000000000047947 */ /* 0x000fea0003800000 */
.L_x_18:
[----:B------:R-:W-:-:S07]  /*0d10*/  FADD.FTZ R0, R0, R3 ;  /* 0x0000000300007221 */ /* 0x000fce0000010000 */
.L_x_24:
[----:B------:R-:W-:-:S04]  /*0d20*/  IMAD.MOV.U32 R7, RZ, RZ, 0x0 ;  /* 0x00000000ff077424 */ /* 0x000fc800078e00ff */
[----:B0-----:R-:W-:Y:S05]  /*0d30*/  RET.REL.NODEC R6 `(_Z9cg_globalPfPiS_S_i) ;  /* 0xfffffff006b07950 */ /* 0x001fea0003c3ffff */
.L_x_25:
        /* <DEDUP_REMOVED lines=12> */
.L_x_27:


//--------------------- .nv.shared._Z8cg_localPfPiS_S_i --------------------------
	.section	.nv.shared._Z8cg_localPfPiS_S_i,"aw",@nobits
	.sectionflags	@""
	.align	4
.nv.shared._Z8cg_localPfPiS_S_i:
	.zero		2224


//--------------------- .nv.shared.reserved.0     --------------------------
	.section	.nv.shared.reserved.0,"aw",@nobits
	.weak		__nv_reservedSMEM_offset_0_alias
	.size		__nv_reservedSMEM_offset_0_alias, 0, 64
	.other		__nv_reservedSMEM_offset_0_alias,@"STO_CUDA_RESERVED_SHARED STV_DEFAULT"
__nv_reservedSMEM_offset_0_alias:
	.zero		0
	.zero		64


//--------------------- .nv.shared._Z9cg_globalPfPiS_S_i --------------------------
	.section	.nv.shared._Z9cg_globalPfPiS_S_i,"aw",@nobits
	.sectionflags	@""
	.align	4
.nv.shared._Z9cg_globalPfPiS_S_i:
	.zero		13024


//--------------------- .nv.constant0._Z8cg_localPfPiS_S_i --------------------------
	.section	.nv.constant0._Z8cg_localPfPiS_S_i,"a",@progbits
	.sectionflags	@""
	.align	4
.nv.constant0._Z8cg_localPfPiS_S_i:
	.zero		932


//--------------------- .nv.constant0._Z9cg_globalPfPiS_S_i --------------------------
	.section	.nv.constant0._Z9cg_globalPfPiS_S_i,"a",@progbits
	.sectionflags	@""
	.align	4
.nv.constant0._Z9cg_globalPfPiS_S_i:
	.zero		932


//--------------------- SYMBOLS --------------------------

	.type		.nv.reservedSmem.offset0,@object
	.size		.nv.reservedSmem.offset0,0x4
	.type		.nv.reservedSmem.cap,@object
	.size		.nv.reservedSmem.cap,0x4
